//
// Generated by NVIDIA NVVM Compiler
//
// Compiler Build ID: CL-36424714
// Cuda compilation tools, release 13.0, V13.0.88
// Based on NVVM 20.0.0
//

.version 9.0
.target sm_100
.address_size 64

	// .globl	_Z7GPUiterPKiS0_PiiiS1_
// _ZZ7GPUiterPKiS0_PiiiS1_E12neighborhood has been demoted

.visible .entry _Z7GPUiterPKiS0_PiiiS1_(
	.param .u64 .ptr .align 1 _Z7GPUiterPKiS0_PiiiS1__param_0,
	.param .u64 .ptr .align 1 _Z7GPUiterPKiS0_PiiiS1__param_1,
	.param .u64 .ptr .align 1 _Z7GPUiterPKiS0_PiiiS1__param_2,
	.param .u32 _Z7GPUiterPKiS0_PiiiS1__param_3,
	.param .u32 _Z7GPUiterPKiS0_PiiiS1__param_4,
	.param .u64 .ptr .align 1 _Z7GPUiterPKiS0_PiiiS1__param_5
)
{
	.reg .pred 	%p<47>;
	.reg .b32 	%r<119>;
	.reg .b32 	%f<6>;
	.reg .b64 	%rd<60>;
	// demoted variable
	.shared .align 4 .b8 _ZZ7GPUiterPKiS0_PiiiS1_E12neighborhood[1572];
	ld.param.u64 	%rd5, [_Z7GPUiterPKiS0_PiiiS1__param_0];
	ld.param.u64 	%rd6, [_Z7GPUiterPKiS0_PiiiS1__param_1];
	ld.param.u64 	%rd7, [_Z7GPUiterPKiS0_PiiiS1__param_2];
	ld.param.u32 	%r40, [_Z7GPUiterPKiS0_PiiiS1__param_3];
	ld.param.u32 	%r41, [_Z7GPUiterPKiS0_PiiiS1__param_4];
	ld.param.u64 	%rd8, [_Z7GPUiterPKiS0_PiiiS1__param_5];
	cvta.to.global.u64 	%rd1, %rd7;
	cvta.to.global.u64 	%rd2, %rd8;
	cvta.to.global.u64 	%rd3, %rd6;
	mov.u32 	%r1, %tid.x;
	mov.u32 	%r2, %ctaid.x;
	mov.u32 	%r42, %ntid.x;
	mul.lo.s32 	%r43, %r2, %r42;
	add.s32 	%r3, %r43, %r1;
	mov.u32 	%r4, %ctaid.y;
	sub.s32 	%r5, %r40, %r43;
	min.u32 	%r6, %r5, 128;
	mul.lo.s32 	%r7, %r40, %r4;
	add.s32 	%r8, %r7, %r3;
	max.s32 	%r44, %r3, %r4;
	setp.lt.s32 	%p1, %r44, %r40;
	setp.ge.s32 	%p2, %r44, %r40;
	shl.b32 	%r45, %r1, 2;
	mov.u32 	%r46, _ZZ7GPUiterPKiS0_PiiiS1_E12neighborhood;
	add.s32 	%r9, %r46, %r45;
	mul.wide.s32 	%rd9, %r8, 4;
	add.s64 	%rd4, %rd3, %rd9;
	@%p2 bra 	$L__BB0_6;
	setp.eq.s32 	%p3, %r4, 0;
	mov.b32 	%r108, 0;
	@%p3 bra 	$L__BB0_3;
	sub.s32 	%r48, %r7, %r40;
	add.s32 	%r49, %r48, %r3;
	mul.wide.s32 	%rd10, %r49, 4;
	add.s64 	%rd11, %rd3, %rd10;
	ld.global.nc.u32 	%r108, [%rd11];
$L__BB0_3:
	st.shared.u32 	[%r9+4], %r108;
	ld.global.nc.u32 	%r51, [%rd4];
	st.shared.u32 	[%r9+528], %r51;
	add.s32 	%r52, %r40, -1;
	setp.ge.u32 	%p4, %r4, %r52;
	mov.b32 	%r109, 0;
	@%p4 bra 	$L__BB0_5;
	mul.wide.s32 	%rd12, %r40, 4;
	add.s64 	%rd13, %rd4, %rd12;
	ld.global.nc.u32 	%r109, [%rd13];
$L__BB0_5:
	st.shared.u32 	[%r9+1052], %r109;
$L__BB0_6:
	bar.sync 	0;
	not.pred 	%p5, %p1;
	@%p5 bra 	$L__BB0_40;
	ld.shared.u32 	%r14, [%r9+528];
	setp.lt.s32 	%p6, %r14, 1;
	@%p6 bra 	$L__BB0_9;
	setp.eq.s32 	%p46, %r14, 1;
	add.s32 	%r106, %r14, -1;
	selp.b32 	%r107, -30, %r106, %p46;
	add.s64 	%rd59, %rd2, %rd9;
	st.global.u32 	[%rd59], %r107;
	bra.uni 	$L__BB0_40;
$L__BB0_9:
	setp.gt.s32 	%p7, %r14, -1;
	@%p7 bra 	$L__BB0_11;
	add.s32 	%r105, %r14, 1;
	add.s64 	%rd57, %rd2, %rd9;
	st.global.u32 	[%rd57], %r105;
	bra.uni 	$L__BB0_40;
$L__BB0_11:
	setp.eq.s32 	%p8, %r1, 0;
	mov.b32 	%r111, 0;
	@%p8 bra 	$L__BB0_13;
	ld.shared.u32 	%r54, [%r9];
	setp.gt.s32 	%p9, %r54, 0;
	selp.u32 	%r55, 1, 0, %p9;
	ld.shared.u32 	%r56, [%r9+524];
	setp.gt.s32 	%p10, %r56, 0;
	selp.u32 	%r57, 1, 0, %p10;
	add.s32 	%r58, %r57, %r55;
	ld.shared.u32 	%r59, [%r9+1048];
	setp.gt.s32 	%p11, %r59, 0;
	selp.u32 	%r60, 1, 0, %p11;
	add.s32 	%r111, %r58, %r60;
$L__BB0_13:
	add.s32 	%r61, %r1, 2;
	setp.gt.u32 	%p12, %r61, %r6;
	@%p12 bra 	$L__BB0_15;
	ld.shared.u32 	%r62, [%r9+8];
	setp.gt.s32 	%p13, %r62, 0;
	selp.u32 	%r63, 1, 0, %p13;
	add.s32 	%r64, %r111, %r63;
	ld.shared.u32 	%r65, [%r9+532];
	setp.gt.s32 	%p14, %r65, 0;
	selp.u32 	%r66, 1, 0, %p14;
	add.s32 	%r67, %r64, %r66;
	ld.shared.u32 	%r68, [%r9+1056];
	setp.gt.s32 	%p15, %r68, 0;
	selp.u32 	%r69, 1, 0, %p15;
	add.s32 	%r111, %r67, %r69;
$L__BB0_15:
	ld.shared.u32 	%r70, [%r9+4];
	setp.gt.s32 	%p16, %r70, 0;
	selp.u32 	%r71, 1, 0, %p16;
	add.s32 	%r72, %r111, %r71;
	ld.shared.u32 	%r73, [%r9+1052];
	setp.gt.s32 	%p17, %r73, 0;
	selp.u32 	%r74, 1, 0, %p17;
	add.s32 	%r118, %r72, %r74;
	cvta.to.global.u64 	%rd14, %rd5;
	add.s64 	%rd16, %rd14, %rd9;
	ld.global.nc.u32 	%r20, [%rd16];
	setp.le.s32 	%p18, %r118, %r20;
	@%p18 bra 	$L__BB0_17;
	add.s64 	%rd53, %rd2, %rd9;
	mov.b32 	%r103, 10;
	st.global.u32 	[%rd53], %r103;
	mul.wide.s32 	%rd54, %r41, 4;
	add.s64 	%rd55, %rd1, %rd54;
	atom.global.add.u32 	%r104, [%rd55], 1;
	bra.uni 	$L__BB0_40;
$L__BB0_17:
	setp.ne.s32 	%p19, %r1, 0;
	add.s32 	%r77, %r6, -1;
	setp.ne.s32 	%p20, %r1, %r77;
	and.pred  	%p21, %p19, %p20;
	@%p21 bra 	$L__BB0_39;
	add.s32 	%r79, %r118, 3;
	setp.gt.u32 	%p22, %r79, %r20;
	@%p22 bra 	$L__BB0_20;
	add.s64 	%rd20, %rd2, %rd9;
	mov.b32 	%r80, 0;
	st.global.u32 	[%rd20], %r80;
	bra.uni 	$L__BB0_40;
$L__BB0_20:
	setp.ne.s32 	%p23, %r1, 0;
	@%p23 bra 	$L__BB0_28;
	setp.eq.s32 	%p35, %r3, 0;
	setp.eq.s32 	%p36, %r4, 0;
	mov.b32 	%r112, 0;
	or.pred  	%p37, %p36, %p35;
	@%p37 bra 	$L__BB0_23;
	sub.s32 	%r91, %r7, %r40;
	cvt.s64.s32 	%rd36, %r91;
	cvt.s64.s32 	%rd37, %r3;
	add.s64 	%rd38, %rd37, %rd36;
	shl.b64 	%rd39, %rd38, 2;
	add.s64 	%rd40, %rd3, %rd39;
	ld.global.nc.u32 	%r92, [%rd40+-4];
	setp.gt.s32 	%p38, %r92, 0;
	selp.u32 	%r112, 1, 0, %p38;
$L__BB0_23:
	add.s32 	%r23, %r112, %r118;
	setp.eq.s32 	%p39, %r3, 0;
	mov.b32 	%r113, 0;
	@%p39 bra 	$L__BB0_25;
	ld.global.nc.u32 	%r94, [%rd4+-4];
	setp.gt.s32 	%p40, %r94, 0;
	selp.u32 	%r113, 1, 0, %p40;
$L__BB0_25:
	setp.eq.s32 	%p41, %r3, 0;
	add.s32 	%r26, %r23, %r113;
	add.s32 	%r96, %r40, -1;
	setp.ge.u32 	%p42, %r4, %r96;
	mov.b32 	%r114, 0;
	or.pred  	%p43, %p41, %p42;
	@%p43 bra 	$L__BB0_27;
	add.s32 	%r98, %r7, %r40;
	cvt.s64.s32 	%rd41, %r98;
	cvt.s64.s32 	%rd42, %r3;
	add.s64 	%rd43, %rd42, %rd41;
	shl.b64 	%rd44, %rd43, 2;
	add.s64 	%rd45, %rd3, %rd44;
	ld.global.nc.u32 	%r99, [%rd45+-4];
	setp.gt.s32 	%p44, %r99, 0;
	selp.u32 	%r114, 1, 0, %p44;
$L__BB0_27:
	add.s32 	%r118, %r26, %r114;
	bra.uni 	$L__BB0_36;
$L__BB0_28:
	setp.lt.u32 	%p24, %r5, 128;
	@%p24 bra 	$L__BB0_36;
	cvt.rn.f32.u32 	%f1, %r2;
	cvt.rn.f32.u32 	%f3, %r40;
	mul.f32 	%f4, %f3, 0f3C000000;
	cvt.rpi.f32.f32 	%f5, %f4;
	add.f32 	%f2, %f5, 0fBF800000;
	setp.leu.f32 	%p25, %f2, %f1;
	setp.eq.s32 	%p26, %r4, 0;
	mov.b32 	%r115, 0;
	or.pred  	%p27, %p26, %p25;
	@%p27 bra 	$L__BB0_31;
	sub.s32 	%r82, %r7, %r40;
	cvt.s64.s32 	%rd21, %r82;
	cvt.s64.s32 	%rd22, %r3;
	add.s64 	%rd23, %rd22, %rd21;
	shl.b64 	%rd24, %rd23, 2;
	add.s64 	%rd25, %rd3, %rd24;
	ld.global.nc.u32 	%r83, [%rd25+4];
	setp.gt.s32 	%p28, %r83, 0;
	selp.u32 	%r115, 1, 0, %p28;
$L__BB0_31:
	setp.leu.f32 	%p29, %f2, %f1;
	add.s32 	%r32, %r115, %r118;
	mov.b32 	%r116, 0;
	@%p29 bra 	$L__BB0_33;
	cvt.s64.s32 	%rd26, %r7;
	cvt.s64.s32 	%rd27, %r3;
	add.s64 	%rd28, %rd27, %rd26;
	shl.b64 	%rd29, %rd28, 2;
	add.s64 	%rd30, %rd3, %rd29;
	ld.global.nc.u32 	%r85, [%rd30+4];
	setp.gt.s32 	%p30, %r85, 0;
	selp.u32 	%r116, 1, 0, %p30;
$L__BB0_33:
	setp.leu.f32 	%p31, %f2, %f1;
	add.s32 	%r35, %r32, %r116;
	add.s32 	%r87, %r40, -1;
	setp.ge.u32 	%p32, %r4, %r87;
	mov.b32 	%r117, 0;
	or.pred  	%p33, %p32, %p31;
	@%p33 bra 	$L__BB0_35;
	add.s32 	%r88, %r7, %r40;
	cvt.s64.s32 	%rd31, %r88;
	cvt.s64.s32 	%rd32, %r3;
	add.s64 	%rd33, %rd32, %rd31;
	shl.b64 	%rd34, %rd33, 2;
	add.s64 	%rd35, %rd3, %rd34;
	ld.global.nc.u32 	%r89, [%rd35+4];
	setp.gt.s32 	%p34, %r89, 0;
	selp.u32 	%r117, 1, 0, %p34;
$L__BB0_35:
	add.s32 	%r118, %r35, %r117;
$L__BB0_36:
	setp.le.u32 	%p45, %r118, %r20;
	@%p45 bra 	$L__BB0_38;
	add.s64 	%rd49, %rd2, %rd9;
	mov.b32 	%r101, 10;
	st.global.u32 	[%rd49], %r101;
	mul.wide.s32 	%rd50, %r41, 4;
	add.s64 	%rd51, %rd1, %rd50;
	atom.global.add.u32 	%r102, [%rd51], 1;
	bra.uni 	$L__BB0_40;
$L__BB0_38:
	add.s64 	%rd47, %rd2, %rd9;
	mov.b32 	%r100, 0;
	st.global.u32 	[%rd47], %r100;
	bra.uni 	$L__BB0_40;
$L__BB0_39:
	add.s64 	%rd18, %rd2, %rd9;
	mov.b32 	%r78, 0;
	st.global.u32 	[%rd18], %r78;
$L__BB0_40:
	ret;

}


// ===== COMPILED SASS (sm_100) =====

	.target	sm_100

	.elftype	@"ET_EXEC"


//--------------------- .note.nv.tkinfo           --------------------------
	.section	.note.nv.tkinfo,"",@"SHT_NOTE"
	.sectionflags	@"SHF_NOTE_NV_TKINFO"
	.tkinfo
        /*0018*/ 	.word	0x00000002
        /*0030*/ 	.string	""
        /*0030*/ 	.string	"ptxas"
        /*0030*/ 	.string	"Cuda compilation tools, release 13.0, V13.0.88"
        /*0030*/ 	.string	"Build cuda_13.0.r13.0/compiler.36424714_0"
        /*0030*/ 	.string	"-arch sm_100 -m 64 "



//--------------------- .note.nv.cuinfo           --------------------------
	.section	.note.nv.cuinfo,"",@"SHT_NOTE"
	.sectionflags	@"SHF_NOTE_NV_CUINFO"
        /*0018*/ 	.short	0x0002
        /*001a*/ 	.short	0x0064
        /*001c*/ 	.short	0x0082
	.zero		2


//--------------------- .nv.info                  --------------------------
	.section	.nv.info,"",@"SHT_CUDA_INFO"
	.align	4


	//----- nvinfo : EIATTR_REGCOUNT
	.align		4
        /*0000*/ 	.byte	0x04, 0x2f
        /*0002*/ 	.short	(.L_1 - .L_0)
	.align		4
.L_0:
        /*0004*/ 	.word	index@(_Z7GPUiterPKiS0_PiiiS1_)
        /*0008*/ 	.word	0x00000016


	//----- nvinfo : EIATTR_FRAME_SIZE
	.align		4
.L_1:
        /*000c*/ 	.byte	0x04, 0x11
        /*000e*/ 	.short	(.L_3 - .L_2)
	.align		4
.L_2:
        /*0010*/ 	.word	index@(_Z7GPUiterPKiS0_PiiiS1_)
        /*0014*/ 	.word	0x00000000


	//----- nvinfo : EIATTR_MIN_STACK_SIZE
	.align		4
.L_3:
        /*0018*/ 	.byte	0x04, 0x12
        /*001a*/ 	.short	(.L_5 - .L_4)
	.align		4
.L_4:
        /*001c*/ 	.word	index@(_Z7GPUiterPKiS0_PiiiS1_)
        /*0020*/ 	.word	0x00000000
.L_5:


//--------------------- .nv.compat                --------------------------
	.section	.nv.compat,"",@"SHT_CUDA_COMPAT_INFO"
	.align	4
        /*0000*/ 	.byte	0x02, 0x09, 0x00, 0x00, 0x02, 0x02, 0x01, 0x00, 0x02, 0x05, 0x05, 0x00, 0x03, 0x07, 0x01, 0x01
        /*0010*/ 	.byte	0x02, 0x03, 0x00, 0x00, 0x02, 0x06, 0x01, 0x00, 0x04, 0x0b, 0x08, 0x00, 0x09, 0x00, 0x00, 0x00
        /*0020*/ 	.byte	0x00, 0x00, 0x00, 0x00


//--------------------- .nv.info._Z7GPUiterPKiS0_PiiiS1_ --------------------------
	.section	.nv.info._Z7GPUiterPKiS0_PiiiS1_,"",@"SHT_CUDA_INFO"
	.sectionflags	@""
	.align	4


	//----- nvinfo : EIATTR_CUDA_API_VERSION
	.align		4
        /*0000*/ 	.byte	0x04, 0x37
        /*0002*/ 	.short	(.L_7 - .L_6)
.L_6:
        /*0004*/ 	.word	0x00000082


	//----- nvinfo : EIATTR_KPARAM_INFO
	.align		4
.L_7:
        /*0008*/ 	.byte	0x04, 0x17
        /*000a*/ 	.short	(.L_9 - .L_8)
.L_8:
        /*000c*/ 	.word	0x00000000
        /*0010*/ 	.short	0x0005
        /*0012*/ 	.short	0x0020
        /*0014*/ 	.byte	0x00, 0xf5, 0x21, 0x00


	//----- nvinfo : EIATTR_KPARAM_INFO
	.align		4
.L_9:
        /*0018*/ 	.byte	0x04, 0x17
        /*001a*/ 	.short	(.L_11 - .L_10)
.L_10:
        /*001c*/ 	.word	0x00000000
        /*0020*/ 	.short	0x0004
        /*0022*/ 	.short	0x001c
        /*0024*/ 	.byte	0x00, 0xf0, 0x11, 0x00


	//----- nvinfo : EIATTR_KPARAM_INFO
	.align		4
.L_11:
        /*0028*/ 	.byte	0x04, 0x17
        /*002a*/ 	.short	(.L_13 - .L_12)
.L_12:
        /*002c*/ 	.word	0x00000000
        /*0030*/ 	.short	0x0003
        /*0032*/ 	.short	0x0018
        /*0034*/ 	.byte	0x00, 0xf0, 0x11, 0x00


	//----- nvinfo : EIATTR_KPARAM_INFO
	.align		4
.L_13:
        /*0038*/ 	.byte	0x04, 0x17
        /*003a*/ 	.short	(.L_15 - .L_14)
.L_14:
        /*003c*/ 	.word	0x00000000
        /*0040*/ 	.short	0x0002
        /*0042*/ 	.short	0x0010
        /*0044*/ 	.byte	0x00, 0xf5, 0x21, 0x00


	//----- nvinfo : EIATTR_KPARAM_INFO
	.align		4
.L_15:
        /*0048*/ 	.byte	0x04, 0x17
        /*004a*/ 	.short	(.L_17 - .L_16)
.L_16:
        /*004c*/ 	.word	0x00000000
        /*0050*/ 	.short	0x0001
        /*0052*/ 	.short	0x0008
        /*0054*/ 	.byte	0x00, 0xf5, 0x21, 0x00


	//----- nvinfo : EIATTR_KPARAM_INFO
	.align		4
.L_17:
        /*0058*/ 	.byte	0x04, 0x17
        /*005a*/ 	.short	(.L_19 - .L_18)
.L_18:
        /*005c*/ 	.word	0x00000000
        /*0060*/ 	.short	0x0000
        /*0062*/ 	.short	0x0000
        /*0064*/ 	.byte	0x00, 0xf5, 0x21, 0x00


	//----- nvinfo : EIATTR_SPARSE_MMA_MASK
	.align		4
.L_19:
        /*0068*/ 	.byte	0x03, 0x50
        /*006a*/ 	.short	0x0000


	//----- nvinfo : EIATTR_MAXREG_COUNT
	.align		4
        /*006c*/ 	.byte	0x03, 0x1b
        /*006e*/ 	.short	0x00ff


	//----- nvinfo : EIATTR_NUM_BARRIERS
	.align		4
        /*0070*/ 	.byte	0x02, 0x4c
        /*0072*/ 	.byte	0x01
	.zero		1


	//----- nvinfo : EIATTR_MERCURY_ISA_VERSION
	.align		4
        /*0074*/ 	.byte	0x03, 0x5f
        /*0076*/ 	.short	0x0101


	//----- nvinfo : EIATTR_INT_WARP_WIDE_INSTR_OFFSETS
	.align		4
        /*0078*/ 	.byte	0x04, 0x31
        /*007a*/ 	.short	(.L_21 - .L_20)


	//   ....[0]....
.L_20:
        /*007c*/ 	.word	0x00000690


	//   ....[1]....
        /*0080*/ 	.word	0x00000d40


	//----- nvinfo : EIATTR_VRC_CTA_INIT_COUNT
	.align		4
.L_21:
        /*0084*/ 	.byte	0x02, 0x4a
	.zero		1
	.zero		1


	//----- nvinfo : EIATTR_EXIT_INSTR_OFFSETS
	.align		4
        /*0088*/ 	.byte	0x04, 0x1c
        /*008a*/ 	.short	(.L_23 - .L_22)


	//   ....[0]....
.L_22:
        /*008c*/ 	.word	0x00000270


	//   ....[1]....
        /*0090*/ 	.word	0x00000300


	//   ....[2]....
        /*0094*/ 	.word	0x00000360


	//   ....[3]....
        /*0098*/ 	.word	0x00000740


	//   ....[4]....
        /*009c*/ 	.word	0x000007e0


	//   ....[5]....
        /*00a0*/ 	.word	0x00000df0


	//   ....[6]....
        /*00a4*/ 	.word	0x00000e30


	//   ....[7]....
        /*00a8*/ 	.word	0x00000e70


	//----- nvinfo : EIATTR_CRS_STACK_SIZE
	.align		4
.L_23:
        /*00ac*/ 	.byte	0x04, 0x1e
        /*00ae*/ 	.short	(.L_25 - .L_24)
.L_24:
        /*00b0*/ 	.word	0x00000000


	//----- nvinfo : EIATTR_CBANK_PARAM_SIZE
	.align		4
.L_25:
        /*00b4*/ 	.byte	0x03, 0x19
        /*00b6*/ 	.short	0x0028


	//----- nvinfo : EIATTR_PARAM_CBANK
	.align		4
        /*00b8*/ 	.byte	0x04, 0x0a
        /*00ba*/ 	.short	(.L_27 - .L_26)
	.align		4
.L_26:
        /*00bc*/ 	.word	index@(.nv.constant0._Z7GPUiterPKiS0_PiiiS1_)
        /*00c0*/ 	.short	0x0380
        /*00c2*/ 	.short	0x0028


	//----- nvinfo : EIATTR_SW_WAR
	.align		4
.L_27:
        /*00c4*/ 	.byte	0x04, 0x36
        /*00c6*/ 	.short	(.L_29 - .L_28)
.L_28:
        /*00c8*/ 	.word	0x00000008
.L_29:


//--------------------- .nv.callgraph             --------------------------
	.section	.nv.callgraph,"",@"SHT_CUDA_CALLGRAPH"
	.align	4
	.sectionentsize	8
	.align		4
        /*0000*/ 	.word	0x00000000
	.align		4
        /*0004*/ 	.word	0xffffffff
	.align		4
        /*0008*/ 	.word	0x00000000
	.align		4
        /*000c*/ 	.word	0xfffffffe
	.align		4
        /*0010*/ 	.word	0x00000000
	.align		4
        /*0014*/ 	.word	0xfffffffd
	.align		4
        /*0018*/ 	.word	0x00000000
	.align		4
        /*001c*/ 	.word	0xfffffffc


//--------------------- .text._Z7GPUiterPKiS0_PiiiS1_ --------------------------
	.section	.text._Z7GPUiterPKiS0_PiiiS1_,"ax",@progbits
	.align	128
        .global         _Z7GPUiterPKiS0_PiiiS1_
        .type           _Z7GPUiterPKiS0_PiiiS1_,@function
        .size           _Z7GPUiterPKiS0_PiiiS1_,(.L_x_13 - _Z7GPUiterPKiS0_PiiiS1_)
        .other          _Z7GPUiterPKiS0_PiiiS1_,@"STO_CUDA_ENTRY STV_DEFAULT"
_Z7GPUiterPKiS0_PiiiS1_:
.text._Z7GPUiterPKiS0_PiiiS1_:
[----:B------:R-:W-:Y:S01]  /*0000*/  LDC R1, c[0x0][0x37c] ;  /* 0x0000df00ff017b82 */ /* 0x000fe20000000800 */
[----:B------:R-:W0:Y:S07]  /*0010*/  S2R R9, SR_TID.X ;  /* 0x0000000000097919 */ /* 0x000e2e0000002100 */
[----:B------:R-:W0:Y:S01]  /*0020*/  S2UR UR8, SR_CTAID.X ;  /* 0x00000000000879c3 */ /* 0x000e220000002500 */
[----:B------:R-:W-:Y:S01]  /*0030*/  UMOV UR4, 0x400 ;  /* 0x0000040000047882 */ /* 0x000fe20000000000 */
[----:B------:R-:W1:Y:S01]  /*0040*/  LDCU.64 UR6, c[0x0][0x358] ;  /* 0x00006b00ff0677ac */ /* 0x000e620008000a00 */
[----:B------:R-:W-:Y:S05]  /*0050*/  BSSY.RECONVERGENT B0, `(.L_x_0) ;  /* 0x0000020000007945 */ /* 0x000fea0003800200 */
[----:B------:R-:W0:Y:S08]  /*0060*/  LDC R10, c[0x0][0x360] ;  /* 0x0000d800ff0a7b82 */ /* 0x000e300000000800 */
[----:B------:R-:W2:Y:S08]  /*0070*/  S2UR UR9, SR_CTAID.Y ;  /* 0x00000000000979c3 */ /* 0x000eb00000002600 */
[----:B------:R-:W3:Y:S08]  /*0080*/  LDC R5, c[0x0][0x398] ;  /* 0x0000e600ff057b82 */ /* 0x000ef00000000800 */
[----:B------:R-:W4:Y:S01]  /*0090*/  S2UR UR5, SR_CgaCtaId ;  /* 0x00000000000579c3 */ /* 0x000f220000008800 */
[----:B0-----:R-:W-:-:S07]  /*00a0*/  IMAD R4, R10, UR8, R9 ;  /* 0x000000080a047c24 */ /* 0x001fce000f8e0209 */
[----:B------:R-:W0:Y:S01]  /*00b0*/  LDC.64 R12, c[0x0][0x388] ;  /* 0x0000e200ff0c7b82 */ /* 0x000e220000000a00 */
[----:B--2---:R-:W-:-:S04]  /*00c0*/  VIMNMX R0, PT, PT, R4, UR9, !PT ;  /* 0x0000000904007c48 */ /* 0x004fc8000ffe0100 */
[CC--:B---3--:R-:W-:Y:S01]  /*00d0*/  ISETP.GE.AND P0, PT, R0.reuse, R5.reuse, PT ;  /* 0x000000050000720c */ /* 0x0c8fe20003f06270 */
[----:B------:R-:W-:Y:S01]  /*00e0*/  IMAD R6, R5, UR9, RZ ;  /* 0x0000000905067c24 */ /* 0x000fe2000f8e02ff */
[----:B------:R-:W-:-:S03]  /*00f0*/  ISETP.GE.AND P2, PT, R0, R5, PT ;  /* 0x000000050000720c */ /* 0x000fc60003f46270 */
[----:B------:R-:W-:Y:S01]  /*0100*/  IMAD.IADD R0, R4, 0x1, R6 ;  /* 0x0000000104007824 */ /* 0x000fe200078e0206 */
[----:B----4-:R-:W-:Y:S02]  /*0110*/  ULEA UR4, UR5, UR4, 0x18 ;  /* 0x0000000405047291 */ /* 0x010fe4000f8ec0ff */
[----:B------:R-:W-:-:S04]  /*0120*/  UIADD3 UR5, UPT, UPT, -UR8, URZ, URZ ;  /* 0x000000ff08057290 */ /* 0x000fc8000fffe1ff */
[----:B------:R-:W-:Y:S02]  /*0130*/  LEA R8, R9, UR4, 0x2 ;  /* 0x0000000409087c11 */ /* 0x000fe4000f8e10ff */
[----:B------:R-:W-:Y:S02]  /*0140*/  IMAD R10, R10, UR5, R5 ;  /* 0x000000050a0a7c24 */ /* 0x000fe4000f8e0205 */
[----:B0-----:R-:W-:Y:S01]  /*0150*/  IMAD.WIDE R2, R0, 0x4, R12 ;  /* 0x0000000400027825 */ /* 0x001fe200078e020c */
[----:B-1----:R-:W-:Y:S06]  /*0160*/  @P0 BRA `(.L_x_1) ;  /* 0x0000000000380947 */ /* 0x002fec0003800000 */
[----:B------:R-:W-:Y:S01]  /*0170*/  ISETP.NE.AND P0, PT, RZ, UR9, PT ;  /* 0x00000009ff007c0c */ /* 0x000fe2000bf05270 */
[----:B------:R-:W-:Y:S02]  /*0180*/  VIADD R7, R5, 0xffffffff ;  /* 0xffffffff05077836 */ /* 0x000fe40000000000 */
[----:B------:R-:W-:-:S03]  /*0190*/  IMAD.MOV.U32 R15, RZ, RZ, RZ ;  /* 0x000000ffff0f7224 */ /* 0x000fc600078e00ff */
[----:B------:R-:W-:Y:S01]  /*01a0*/  ISETP.LE.U32.AND P1, PT, R7, UR9, PT ;  /* 0x0000000907007c0c */ /* 0x000fe2000bf23070 */
[----:B------:R-:W-:-:S06]  /*01b0*/  IMAD.MOV.U32 R7, RZ, RZ, RZ ;  /* 0x000000ffff077224 */ /* 0x000fcc00078e00ff */
[----:B------:R-:W-:-:S05]  /*01c0*/  @P0 IADD3 R11, PT, PT, R4, -R5, R6 ;  /* 0x80000005040b0210 */ /* 0x000fca0007ffe006 */
[----:B------:R-:W-:Y:S02]  /*01d0*/  @P0 IMAD.WIDE R12, R11, 0x4, R12 ;  /* 0x000000040b0c0825 */ /* 0x000fe400078e020c */
[----:B------:R-:W2:Y:S02]  /*01e0*/  LDG.E.CONSTANT R11, desc[UR6][R2.64] ;  /* 0x00000006020b7981 */ /* 0x000ea4000c1e9900 */
[----:B------:R-:W-:Y:S02]  /*01f0*/  @!P1 IMAD.WIDE R16, R5, 0x4, R2 ;  /* 0x0000000405109825 */ /* 0x000fe400078e0202 */
[----:B------:R-:W3:Y:S04]  /*0200*/  @P0 LDG.E.CONSTANT R7, desc[UR6][R12.64] ;  /* 0x000000060c070981 */ /* 0x000ee8000c1e9900 */
[----:B------:R-:W4:Y:S04]  /*0210*/  @!P1 LDG.E.CONSTANT R15, desc[UR6][R16.64] ;  /* 0x00000006100f9981 */ /* 0x000f28000c1e9900 */
[----:B--2---:R0:W-:Y:S04]  /*0220*/  STS [R8+0x210], R11 ;  /* 0x0002100b08007388 */ /* 0x0041e80000000800 */
[----:B---3--:R0:W-:Y:S04]  /*0230*/  STS [R8+0x4], R7 ;  /* 0x0000040708007388 */ /* 0x0081e80000000800 */
[----:B----4-:R0:W-:Y:S02]  /*0240*/  STS [R8+0x41c], R15 ;  /* 0x00041c0f08007388 */ /* 0x0101e40000000800 */
.L_x_1:
[----:B------:R-:W-:Y:S05]  /*0250*/  BSYNC.RECONVERGENT B0 ;  /* 0x0000000000007941 */ /* 0x000fea0003800200 */
.L_x_0:
[----:B------:R-:W-:Y:S06]  /*0260*/  BAR.SYNC.DEFER_BLOCKING 0x0 ;  /* 0x0000000000007b1d */ /* 0x000fec0000010000 */
[----:B------:R-:W-:Y:S05]  /*0270*/  @P2 EXIT ;  /* 0x000000000000294d */ /* 0x000fea0003800000 */
[----:B0-----:R-:W0:Y:S02]  /*0280*/  LDS R7, [R8+0x210] ;  /* 0x0002100008077984 */ /* 0x001e240000000800 */
[----:B0-----:R-:W-:-:S13]  /*0290*/  ISETP.GE.AND P0, PT, R7, 0x1, PT ;  /* 0x000000010700780c */ /* 0x001fda0003f06270 */
[----:B------:R-:W0:Y:S01]  /*02a0*/  @P0 LDC.64 R12, c[0x0][0x3a0] ;  /* 0x0000e800ff0c0b82 */ /* 0x000e220000000a00 */
[C---:B------:R-:W-:Y:S01]  /*02b0*/  @P0 VIADD R11, R7.reuse, 0xffffffff ;  /* 0xffffffff070b0836 */ /* 0x040fe20000000000 */
[----:B------:R-:W-:-:S04]  /*02c0*/  @P0 ISETP.NE.AND P1, PT, R7, 0x1, PT ;  /* 0x000000010700080c */ /* 0x000fc80003f25270 */
[----:B------:R-:W-:Y:S01]  /*02d0*/  @P0 SEL R11, R11, 0xffffffe2, P1 ;  /* 0xffffffe20b0b0807 */ /* 0x000fe20000800000 */
[----:B0-----:R-:W-:-:S05]  /*02e0*/  @P0 IMAD.WIDE R12, R0, 0x4, R12 ;  /* 0x00000004000c0825 */ /* 0x001fca00078e020c */
[----:B------:R0:W-:Y:S01]  /*02f0*/  @P0 STG.E desc[UR6][R12.64], R11 ;  /* 0x0000000b0c000986 */ /* 0x0001e2000c101906 */
[----:B------:R-:W-:Y:S05]  /*0300*/  @P0 EXIT ;  /* 0x000000000000094d */ /* 0x000fea0003800000 */
[----:B------:R-:W-:-:S13]  /*0310*/  ISETP.GT.AND P0, PT, R7, -0x1, PT ;  /* 0xffffffff0700780c */ /* 0x000fda0003f04270 */
[----:B0-----:R-:W0:Y:S01]  /*0320*/  @!P0 LDC.64 R12, c[0x0][0x3a0] ;  /* 0x0000e800ff0c8b82 */ /* 0x001e220000000a00 */
[----:B------:R-:W-:Y:S02]  /*0330*/  @!P0 VIADD R7, R7, 0x1 ;  /* 0x0000000107078836 */ /* 0x000fe40000000000 */
[----:B0-----:R-:W-:-:S05]  /*0340*/  @!P0 IMAD.WIDE R12, R0, 0x4, R12 ;  /* 0x00000004000c8825 */ /* 0x001fca00078e020c */
[----:B------:R0:W-:Y:S01]  /*0350*/  @!P0 STG.E desc[UR6][R12.64], R7 ;  /* 0x000000070c008986 */ /* 0x0001e2000c101906 */
[----:B------:R-:W-:Y:S05]  /*0360*/  @!P0 EXIT ;  /* 0x000000000000894d */ /* 0x000fea0003800000 */
[----:B0-----:R-:W0:Y:S01]  /*0370*/  LDC.64 R12, c[0x0][0x380] ;  /* 0x0000e000ff0c7b82 */ /* 0x001e220000000a00 */
[----:B------:R-:W1:Y:S04]  /*0380*/  LDS R15, [R8+0x4] ;  /* 0x00000400080f7984 */ /* 0x000e680000000800 */
[----:B------:R2:W3:Y:S01]  /*0390*/  LDS R16, [R8+0x41c] ;  /* 0x00041c0008107984 */ /* 0x0004e20000000800 */
[----:B0-----:R-:W-:-:S05]  /*03a0*/  IMAD.WIDE R12, R0, 0x4, R12 ;  /* 0x00000004000c7825 */ /* 0x001fca00078e020c */
[----:B------:R2:W5:Y:S01]  /*03b0*/  LDG.E.CONSTANT R7, desc[UR6][R12.64] ;  /* 0x000000060c077981 */ /* 0x000562000c1e9900 */
[C---:B------:R-:W-:Y:S01]  /*03c0*/  ISETP.NE.AND P1, PT, R9.reuse, RZ, PT ;  /* 0x000000ff0900720c */ /* 0x040fe20003f25270 */
[----:B------:R-:W-:Y:S01]  /*03d0*/  VIADD R14, R9, 0x2 ;  /* 0x00000002090e7836 */ /* 0x000fe20000000000 */
[----:B------:R-:W-:Y:S01]  /*03e0*/  VIMNMX.U32 R11, PT, PT, R10, 0x80, PT ;  /* 0x000000800a0b7848 */ /* 0x000fe20003fe0000 */
[----:B------:R-:W-:Y:S03]  /*03f0*/  BSSY.RECONVERGENT B0, `(.L_x_2) ;  /* 0x0000011000007945 */ /* 0x000fe60003800200 */
[----:B------:R-:W-:Y:S01]  /*0400*/  ISETP.GT.U32.AND P4, PT, R14, R11, PT ;  /* 0x0000000b0e00720c */ /* 0x000fe20003f84070 */
[----:B------:R-:W-:Y:S01]  /*0410*/  IMAD.MOV.U32 R14, RZ, RZ, RZ ;  /* 0x000000ffff0e7224 */ /* 0x000fe200078e00ff */
[----:B-1----:R-:W-:-:S05]  /*0420*/  ISETP.GT.AND P0, PT, R15, RZ, PT ;  /* 0x000000ff0f00720c */ /* 0x002fca0003f04270 */
[----:B--23--:R-:W-:Y:S08]  /*0430*/  @!P1 BRA `(.L_x_3) ;  /* 0x0000000000309947 */ /* 0x00cff00003800000 */
[----:B------:R-:W0:Y:S04]  /*0440*/  LDS R13, [R8] ;  /* 0x00000000080d7984 */ /* 0x000e280000000800 */
[----:B------:R-:W1:Y:S04]  /*0450*/  LDS R12, [R8+0x20c] ;  /* 0x00020c00080c7984 */ /* 0x000e680000000800 */
[----:B------:R-:W2:Y:S01]  /*0460*/  LDS R14, [R8+0x418] ;  /* 0x00041800080e7984 */ /* 0x000ea20000000800 */
[----:B0-----:R-:W-:Y:S01]  /*0470*/  ISETP.GT.AND P1, PT, R13, RZ, PT ;  /* 0x000000ff0d00720c */ /* 0x001fe20003f24270 */
[----:B------:R-:W-:Y:S01]  /*0480*/  IMAD.MOV.U32 R13, RZ, RZ, 0x2 ;  /* 0x00000002ff0d7424 */ /* 0x000fe200078e00ff */
[----:B-1----:R-:W-:-:S02]  /*0490*/  ISETP.GT.AND P2, PT, R12, RZ, PT ;  /* 0x000000ff0c00720c */ /* 0x002fc40003f44270 */
[----:B------:R-:W-:Y:S02]  /*04a0*/  SEL R12, RZ, 0x1, !P1 ;  /* 0x00000001ff0c7807 */ /* 0x000fe40004800000 */
[----:B--2---:R-:W-:-:S07]  /*04b0*/  ISETP.GT.AND P3, PT, R14, RZ, PT ;  /* 0x000000ff0e00720c */ /* 0x004fce0003f64270 */
[----:B------:R-:W-:Y:S02]  /*04c0*/  @!P1 IMAD.MOV R13, RZ, RZ, 0x1 ;  /* 0x00000001ff0d9424 */ /* 0x000fe400078e02ff */
[----:B------:R-:W-:-:S04]  /*04d0*/  @!P2 IMAD.MOV R13, RZ, RZ, R12 ;  /* 0x000000ffff0da224 */ /* 0x000fc800078e020c */
[----:B------:R-:W-:Y:S02]  /*04e0*/  VIADD R14, R13, 0x1 ;  /* 0x000000010d0e7836 */ /* 0x000fe40000000000 */
[----:B------:R-:W-:-:S07]  /*04f0*/  @!P3 IMAD.MOV R14, RZ, RZ, R13 ;  /* 0x000000ffff0eb224 */ /* 0x000fce00078e020d */
.L_x_3:
[----:B------:R-:W-:Y:S05]  /*0500*/  BSYNC.RECONVERGENT B0 ;  /* 0x0000000000007941 */ /* 0x000fea0003800200 */
.L_x_2:
[----:B------:R-:W-:Y:S04]  /*0510*/  BSSY.RECONVERGENT B0, `(.L_x_4) ;  /* 0x000000e000007945 */ /* 0x000fe80003800200 */
[----:B------:R-:W-:Y:S05]  /*0520*/  @P4 BRA `(.L_x_5) ;  /* 0x0000000000304947 */ /* 0x000fea0003800000 */
[----:B------:R-:W0:Y:S04]  /*0530*/  LDS R15, [R8+0x8] ;  /* 0x00000800080f7984 */ /* 0x000e280000000800 */
[----:B------:R-:W1:Y:S04]  /*0540*/  LDS R12, [R8+0x214] ;  /* 0x00021400080c7984 */ /* 0x000e680000000800 */
[----:B------:R-:W2:Y:S01]  /*0550*/  LDS R13, [R8+0x420] ;  /* 0x00042000080d7984 */ /* 0x000ea20000000800 */
[----:B0-----:R-:W-:Y:S02]  /*0560*/  ISETP.GT.AND P1, PT, R15, RZ, PT ;  /* 0x000000ff0f00720c */ /* 0x001fe40003f24270 */
[----:B-1----:R-:W-:Y:S01]  /*0570*/  ISETP.GT.AND P2, PT, R12, RZ, PT ;  /* 0x000000ff0c00720c */ /* 0x002fe20003f44270 */
[----:B------:R-:W-:-:S10]  /*0580*/  VIADD R12, R14, 0x1 ;  /* 0x000000010e0c7836 */ /* 0x000fd40000000000 */
[----:B------:R-:W-:Y:S01]  /*0590*/  @!P1 IMAD.MOV R12, RZ, RZ, R14 ;  /* 0x000000ffff0c9224 */ /* 0x000fe200078e020e */
[----:B--2---:R-:W-:-:S03]  /*05a0*/  ISETP.GT.AND P1, PT, R13, RZ, PT ;  /* 0x000000ff0d00720c */ /* 0x004fc60003f24270 */
[----:B------:R-:W-:Y:S02]  /*05b0*/  VIADD R13, R12, 0x1 ;  /* 0x000000010c0d7836 */ /* 0x000fe40000000000 */
[----:B------:R-:W-:-:S04]  /*05c0*/  @!P2 IMAD.MOV R13, RZ, RZ, R12 ;  /* 0x000000ffff0da224 */ /* 0x000fc800078e020c */
[----:B------:R-:W-:-:S04]  /*05d0*/  VIADD R14, R13, 0x1 ;  /* 0x000000010d0e7836 */ /* 0x000fc80000000000 */
[----:B------:R-:W-:-:S07]  /*05e0*/  @!P1 IMAD.MOV R14, RZ, RZ, R13 ;  /* 0x000000ffff0e9224 */ /* 0x000fce00078e020d */
.L_x_5:
[----:B------:R-:W-:Y:S05]  /*05f0*/  BSYNC.RECONVERGENT B0 ;  /* 0x0000000000007941 */ /* 0x000fea0003800200 */
.L_x_4:
[----:B------:R-:W-:Y:S01]  /*0600*/  ISETP.GT.AND P1, PT, R16, RZ, PT ;  /* 0x000000ff1000720c */ /* 0x000fe20003f24270 */
[----:B------:R-:W-:Y:S02]  /*0610*/  VIADD R12, R14, 0x1 ;  /* 0x000000010e0c7836 */ /* 0x000fe40000000000 */
[----:B------:R-:W-:-:S04]  /*0620*/  @!P0 IMAD.MOV R12, RZ, RZ, R14 ;  /* 0x000000ffff0c8224 */ /* 0x000fc800078e020e */
[----:B------:R-:W-:-:S06]  /*0630*/  VIADD R8, R12, 0x1 ;  /* 0x000000010c087836 */ /* 0x000fcc0000000000 */
[----:B------:R-:W-:-:S05]  /*0640*/  @!P1 IMAD.MOV R8, RZ, RZ, R12 ;  /* 0x000000ffff089224 */ /* 0x000fca00078e020c */
[----:B-----5:R-:W-:-:S13]  /*0650*/  ISETP.GT.AND P0, PT, R8, R7, PT ;  /* 0x000000070800720c */ /* 0x020fda0003f04270 */
[----:B------:R-:W-:Y:S05]  /*0660*/  @!P0 BRA `(.L_x_6) ;  /* 0x0000000000388947 */ /* 0x000fea0003800000 */
[----:B------:R-:W0:Y:S01]  /*0670*/  S2R R6, SR_LANEID ;  /* 0x0000000000067919 */ /* 0x000e220000000000 */
[----:B------:R-:W1:Y:S01]  /*0680*/  LDC.64 R4, c[0x0][0x3a0] ;  /* 0x0000e800ff047b82 */ /* 0x000e620000000a00 */
[----:B------:R-:W-:Y:S01]  /*0690*/  VOTEU.ANY UR4, UPT, PT ;  /* 0x0000000000047886 */ /* 0x000fe200038e0100 */
[----:B------:R-:W-:Y:S01]  /*06a0*/  IMAD.MOV.U32 R9, RZ, RZ, 0xa ;  /* 0x0000000aff097424 */ /* 0x000fe200078e00ff */
[----:B------:R-:W-:Y:S02]  /*06b0*/  UFLO.U32 UR5, UR4 ;  /* 0x00000004000572bd */ /* 0x000fe400080e0000 */
[----:B------:R-:W2:Y:S03]  /*06c0*/  POPC R7, UR4 ;  /* 0x0000000400077d09 */ /* 0x000ea60008000000 */
[----:B------:R-:W3:Y:S08]  /*06d0*/  LDC R11, c[0x0][0x39c] ;  /* 0x0000e700ff0b7b82 */ /* 0x000ef00000000800 */
[----:B------:R-:W3:Y:S01]  /*06e0*/  LDC.64 R2, c[0x0][0x390] ;  /* 0x0000e400ff027b82 */ /* 0x000ee20000000a00 */
[----:B-1----:R-:W-:-:S05]  /*06f0*/  IMAD.WIDE R4, R0, 0x4, R4 ;  /* 0x0000000400047825 */ /* 0x002fca00078e0204 */
[----:B------:R-:W-:Y:S01]  /*0700*/  STG.E desc[UR6][R4.64], R9 ;  /* 0x0000000904007986 */ /* 0x000fe2000c101906 */
[----:B0-----:R-:W-:Y:S01]  /*0710*/  ISETP.EQ.U32.AND P0, PT, R6, UR5, PT ;  /* 0x0000000506007c0c */ /* 0x001fe2000bf02070 */
[----:B---3--:R-:W-:-:S12]  /*0720*/  IMAD.WIDE R2, R11, 0x4, R2 ;  /* 0x000000040b027825 */ /* 0x008fd800078e0202 */
[----:B--2---:R-:W-:Y:S01]  /*0730*/  @P0 REDG.E.ADD.STRONG.GPU desc[UR6][R2.64], R7 ;  /* 0x000000070200098e */ /* 0x004fe2000c12e106 */
[----:B------:R-:W-:Y:S05]  /*0740*/  EXIT ;  /* 0x000000000000794d */ /* 0x000fea0003800000 */
.L_x_6:
[----:B------:R-:W-:Y:S01]  /*0750*/  VIADD R12, R11, 0xffffffff ;  /* 0xffffffff0b0c7836 */ /* 0x000fe20000000000 */
[----:B------:R-:W-:-:S04]  /*0760*/  ISETP.NE.AND P1, PT, R9, RZ, PT ;  /* 0x000000ff0900720c */ /* 0x000fc80003f25270 */
[----:B------:R-:W-:-:S13]  /*0770*/  ISETP.NE.AND P0, PT, R9, R12, PT ;  /* 0x0000000c0900720c */ /* 0x000fda0003f05270 */
[----:B------:R-:W-:Y:S05]  /*0780*/  @P0 BRA P1, `(.L_x_7) ;  /* 0x0000000400ac0947 */ /* 0x000fea0000800000 */
[----:B------:R-:W-:-:S05]  /*0790*/  VIADD R12, R8, 0x3 ;  /* 0x00000003080c7836 */ /* 0x000fca0000000000 */
[----:B------:R-:W-:-:S13]  /*07a0*/  ISETP.GT.U32.AND P0, PT, R12, R7, PT ;  /* 0x000000070c00720c */ /* 0x000fda0003f04070 */
[----:B------:R-:W0:Y:S02]  /*07b0*/  @!P0 LDC.64 R12, c[0x0][0x3a0] ;  /* 0x0000e800ff0c8b82 */ /* 0x000e240000000a00 */
[----:B0-----:R-:W-:-:S05]  /*07c0*/  @!P0 IMAD.WIDE R12, R0, 0x4, R12 ;  /* 0x00000004000c8825 */ /* 0x001fca00078e020c */
[----:B------:R0:W-:Y:S01]  /*07d0*/  @!P0 STG.E desc[UR6][R12.64], RZ ;  /* 0x000000ff0c008986 */ /* 0x0001e2000c101906 */
[----:B------:R-:W-:Y:S05]  /*07e0*/  @!P0 EXIT ;  /* 0x000000000000894d */ /* 0x000fea0003800000 */
[----:B------:R-:W-:Y:S01]  /*07f0*/  ISETP.NE.AND P0, PT, R9, RZ, PT ;  /* 0x000000ff0900720c */ /* 0x000fe20003f05270 */
[----:B------:R-:W-:-:S12]  /*0800*/  BSSY.RECONVERGENT B0, `(.L_x_8) ;  /* 0x000004f000007945 */ /* 0x000fd80003800200 */
[----:B------:R-:W-:Y:S05]  /*0810*/  @P0 BRA `(.L_x_9) ;  /* 0x0000000000840947 */ /* 0x000fea0003800000 */
[----:B------:R-:W-:Y:S01]  /*0820*/  ISETP.NE.AND P1, PT, R4, RZ, PT ;  /* 0x000000ff0400720c */ /* 0x000fe20003f25270 */
[----:B------:R-:W-:-:S03]  /*0830*/  VIADD R9, R5, 0xffffffff ;  /* 0xffffffff05097836 */ /* 0x000fc60000000000 */
[----:B------:R-:W-:Y:S02]  /*0840*/  ISETP.EQ.OR P2, PT, RZ, UR9, !P1 ;  /* 0x00000009ff007c0c */ /* 0x000fe4000cf42670 */
[----:B------:R-:W-:-:S04]  /*0850*/  ISETP.LE.U32.AND P0, PT, R9, UR9, PT ;  /* 0x0000000909007c0c */ /* 0x000fc8000bf03070 */
[----:B------:R-:W-:-:S03]  /*0860*/  ISETP.EQ.OR P0, PT, R4, RZ, P0 ;  /* 0x000000ff0400720c */ /* 0x000fc60000702670 */
[----:B------:R-:W2:Y:S04]  /*0870*/  @P1 LDG.E.CONSTANT R2, desc[UR6][R2.64+-0x4] ;  /* 0xfffffc0602021981 */ /* 0x000ea8000c1e9900 */
[----:B0-----:R-:W0:Y:S01]  /*0880*/  @!P2 LDC.64 R12, c[0x0][0x388] ;  /* 0x0000e200ff0cab82 */ /* 0x001e220000000a00 */
[----:B------:R-:W-:Y:S01]  /*0890*/  @!P2 IMAD.IADD R9, R6, 0x1, -R5 ;  /* 0x000000010609a824 */ /* 0x000fe200078e0a05 */
[----:B------:R-:W-:-:S04]  /*08a0*/  @!P2 SHF.R.S32.HI R14, RZ, 0x1f, R4 ;  /* 0x0000001fff0ea819 */ /* 0x000fc80000011404 */
[----:B------:R-:W-:Y:S01]  /*08b0*/  @!P2 IADD3 R15, P3, PT, R4, R9, RZ ;  /* 0x00000009040fa210 */ /* 0x000fe20007f7e0ff */
[----:B------:R-:W-:Y:S01]  /*08c0*/  @!P0 IMAD.IADD R5, R6, 0x1, R5 ;  /* 0x0000000106058824 */ /* 0x000fe200078e0205 */
[----:B------:R-:W1:Y:S02]  /*08d0*/  @!P0 LDC.64 R10, c[0x0][0x388] ;  /* 0x0000e200ff0a8b82 */ /* 0x000e640000000a00 */
[----:B------:R-:W-:Y:S02]  /*08e0*/  @!P2 LEA.HI.X.SX32 R14, R9, R14, 0x1, P3 ;  /* 0x0000000e090ea211 */ /* 0x000fe400018f0eff */
[----:B------:R-:W-:Y:S02]  /*08f0*/  @!P0 SHF.R.S32.HI R9, RZ, 0x1f, R5 ;  /* 0x0000001fff098819 */ /* 0x000fe40000011405 */
[----:B------:R-:W-:-:S04]  /*0900*/  @!P0 IADD3 R5, P4, PT, R4, R5, RZ ;  /* 0x0000000504058210 */ /* 0x000fc80007f9e0ff */
[----:B------:R-:W-:Y:S02]  /*0910*/  @!P0 LEA.HI.X.SX32 R4, R4, R9, 0x1, P4 ;  /* 0x0000000904048211 */ /* 0x000fe400020f0eff */
[----:B0-----:R-:W-:-:S04]  /*0920*/  @!P2 LEA R12, P3, R15, R12, 0x2 ;  /* 0x0000000c0f0ca211 */ /* 0x001fc800078610ff */
[----:B------:R-:W-:Y:S02]  /*0930*/  @!P2 LEA.HI.X R13, R15, R13, R14, 0x2, P3 ;  /* 0x0000000d0f0da211 */ /* 0x000fe400018f140e */
[----:B-1----:R-:W-:-:S03]  /*0940*/  @!P0 LEA R10, P3, R5, R10, 0x2 ;  /* 0x0000000a050a8211 */ /* 0x002fc600078610ff */
[----:B------:R-:W3:Y:S01]  /*0950*/  @!P2 LDG.E.CONSTANT R12, desc[UR6][R12.64+-0x4] ;  /* 0xfffffc060c0ca981 */ /* 0x000ee2000c1e9900 */
[----:B------:R-:W-:-:S05]  /*0960*/  @!P0 LEA.HI.X R11, R5, R11, R4, 0x2, P3 ;  /* 0x0000000b050b8211 */ /* 0x000fca00018f1404 */
[----:B------:R-:W4:Y:S01]  /*0970*/  @!P0 LDG.E.CONSTANT R10, desc[UR6][R10.64+-0x4] ;  /* 0xfffffc060a0a8981 */ /* 0x000f22000c1e9900 */
[----:B------:R-:W-:Y:S01]  /*0980*/  CS2R R4, SRZ ;  /* 0x0000000000047805 */ /* 0x000fe2000001ff00 */
[----:B------:R-:W-:Y:S01]  /*0990*/  IMAD.MOV.U32 R9, RZ, RZ, RZ ;  /* 0x000000ffff097224 */ /* 0x000fe200078e00ff */
[----:B--2---:R-:W-:-:S04]  /*09a0*/  @P1 ISETP.GT.AND P4, PT, R2, RZ, PT ;  /* 0x000000ff0200120c */ /* 0x004fc80003f84270 */
[----:B------:R-:W-:Y:S02]  /*09b0*/  @P1 SEL R4, RZ, 0x1, !P4 ;  /* 0x00000001ff041807 */ /* 0x000fe40006000000 */
[----:B---3--:R-:W-:-:S04]  /*09c0*/  @!P2 ISETP.GT.AND P3, PT, R12, RZ, PT ;  /* 0x000000ff0c00a20c */ /* 0x008fc80003f64270 */
[----:B------:R-:W-:Y:S02]  /*09d0*/  @!P2 SEL R5, RZ, 0x1, !P3 ;  /* 0x00000001ff05a807 */ /* 0x000fe40005800000 */
[----:B----4-:R-:W-:-:S03]  /*09e0*/  @!P0 ISETP.GT.AND P5, PT, R10, RZ, PT ;  /* 0x000000ff0a00820c */ /* 0x010fc60003fa4270 */
[----:B------:R-:W-:Y:S01]  /*09f0*/  IMAD.IADD R5, R8, 0x1, R5 ;  /* 0x0000000108057824 */ /* 0x000fe200078e0205 */
[----:B------:R-:W-:-:S04]  /*0a00*/  @!P0 SEL R9, RZ, 0x1, !P5 ;  /* 0x00000001ff098807 */ /* 0x000fc80006800000 */
[----:B------:R-:W-:Y:S01]  /*0a10*/  IADD3 R8, PT, PT, R9, R5, R4 ;  /* 0x0000000509087210 */ /* 0x000fe20007ffe004 */
[----:B------:R-:W-:Y:S06]  /*0a20*/  BRA `(.L_x_10) ;  /* 0x0000000000b07947 */ /* 0x000fec0003800000 */
.L_x_9:
[----:B------:R-:W-:-:S13]  /*0a30*/  ISETP.GE.U32.AND P0, PT, R10, 0x80, PT ;  /* 0x000000800a00780c */ /* 0x000fda0003f06070 */
[----:B------:R-:W-:Y:S05]  /*0a40*/  @!P0 BRA `(.L_x_10) ;  /* 0x0000000000a88947 */ /* 0x000fea0003800000 */
[----:B------:R-:W-:-:S05]  /*0a50*/  I2FP.F32.U32 R2, R5 ;  /* 0x0000000500027245 */ /* 0x000fca0000201000 */
[----:B------:R-:W-:Y:S01]  /*0a60*/  FMUL R9, R2, 0.0078125 ;  /* 0x3c00000002097820 */ /* 0x000fe20000400000 */
[----:B------:R-:W-:-:S05]  /*0a70*/  I2FP.F32.U32 R2, UR8 ;  /* 0x0000000800027c45 */ /* 0x000fca0008201000 */
[----:B------:R-:W1:Y:S02]  /*0a80*/  FRND.CEIL R9, R9 ;  /* 0x0000000900097307 */ /* 0x000e640000209000 */
[----:B-1----:R-:W-:-:S05]  /*0a90*/  FADD R3, R9, -1 ;  /* 0xbf80000009037421 */ /* 0x002fca0000000000 */
[----:B------:R-:W-:Y:S01]  /*0aa0*/  FSETP.GT.AND P2, PT, R3, R2, PT ;  /* 0x000000020300720b */ /* 0x000fe20003f44000 */
[----:B------:R-:W-:-:S03]  /*0ab0*/  VIADD R2, R5, 0xffffffff ;  /* 0xffffffff05027836 */ /* 0x000fc60000000000 */
[----:B------:R-:W-:Y:S02]  /*0ac0*/  ISETP.EQ.OR P0, PT, RZ, UR9, !P2 ;  /* 0x00000009ff007c0c */ /* 0x000fe4000d702670 */
[----:B------:R-:W-:-:S07]  /*0ad0*/  ISETP.LE.U32.OR P1, PT, R2, UR9, !P2 ;  /* 0x0000000902007c0c */ /* 0x000fce000d723470 */
[----:B0-----:R-:W0:Y:S01]  /*0ae0*/  @P2 LDC.64 R12, c[0x0][0x388] ;  /* 0x0000e200ff0c2b82 */ /* 0x001e220000000a00 */
[----:B------:R-:W-:-:S03]  /*0af0*/  @P2 SHF.R.S32.HI R15, RZ, 0x1f, R6 ;  /* 0x0000001fff0f2819 */ /* 0x000fc60000011406 */
[C-C-:B------:R-:W-:Y:S01]  /*0b00*/  @!P0 IMAD.IADD R9, R6.reuse, 0x1, -R5.reuse ;  /* 0x0000000106098824 */ /* 0x140fe200078e0a05 */
[----:B------:R-:W-:Y:S01]  /*0b10*/  @!P0 SHF.R.S32.HI R14, RZ, 0x1f, R4 ;  /* 0x0000001fff0e8819 */ /* 0x000fe20000011404 */
[----:B------:R-:W-:Y:S01]  /*0b20*/  @!P1 IMAD.IADD R17, R6, 0x1, R5 ;  /* 0x0000000106119824 */ /* 0x000fe200078e0205 */
[C---:B------:R-:W-:Y:S01]  /*0b30*/  @P2 IADD3 R6, P5, PT, R4.reuse, R6, RZ ;  /* 0x0000000604062210 */ /* 0x040fe20007fbe0ff */
[----:B------:R-:W1:Y:S01]  /*0b40*/  @!P0 LDC.64 R2, c[0x0][0x388] ;  /* 0x0000e200ff028b82 */ /* 0x000e620000000a00 */
[C---:B------:R-:W-:Y:S02]  /*0b50*/  @!P0 IADD3 R5, P3, PT, R4.reuse, R9, RZ ;  /* 0x0000000904058210 */ /* 0x040fe40007f7e0ff */
[----:B------:R-:W-:Y:S02]  /*0b60*/  @!P1 SHF.R.S32.HI R19, RZ, 0x1f, R17 ;  /* 0x0000001fff139819 */ /* 0x000fe40000011411 */
[----:B------:R-:W-:Y:S02]  /*0b70*/  @!P0 LEA.HI.X.SX32 R14, R9, R14, 0x1, P3 ;  /* 0x0000000e090e8211 */ /* 0x000fe400018f0eff */
[C---:B------:R-:W-:Y:S01]  /*0b80*/  @!P1 IADD3 R17, P4, PT, R4.reuse, R17, RZ ;  /* 0x0000001104119210 */ /* 0x040fe20007f9e0ff */
[----:B------:R-:W2:Y:S01]  /*0b90*/  @!P1 LDC.64 R10, c[0x0][0x388] ;  /* 0x0000e200ff0a9b82 */ /* 0x000ea20000000a00 */
[----:B------:R-:W-:-:S02]  /*0ba0*/  @P2 LEA.HI.X.SX32 R15, R4, R15, 0x1, P5 ;  /* 0x0000000f040f2211 */ /* 0x000fc400028f0eff */
[----:B------:R-:W-:Y:S02]  /*0bb0*/  @!P1 LEA.HI.X.SX32 R4, R4, R19, 0x1, P4 ;  /* 0x0000001304049211 */ /* 0x000fe400020f0eff */
[----:B0-----:R-:W-:-:S04]  /*0bc0*/  @P2 LEA R12, P5, R6, R12, 0x2 ;  /* 0x0000000c060c2211 */ /* 0x001fc800078a10ff */
[----:B------:R-:W-:Y:S02]  /*0bd0*/  @P2 LEA.HI.X R13, R6, R13, R15, 0x2, P5 ;  /* 0x0000000d060d2211 */ /* 0x000fe400028f140f */
[----:B-1----:R-:W-:-:S03]  /*0be0*/  @!P0 LEA R2, P3, R5, R2, 0x2 ;  /* 0x0000000205028211 */ /* 0x002fc600078610ff */
[----:B------:R-:W3:Y:S01]  /*0bf0*/  @P2 LDG.E.CONSTANT R12, desc[UR6][R12.64+0x4] ;  /* 0x000004060c0c2981 */ /* 0x000ee2000c1e9900 */
[----:B------:R-:W-:Y:S02]  /*0c00*/  @!P0 LEA.HI.X R3, R5, R3, R14, 0x2, P3 ;  /* 0x0000000305038211 */ /* 0x000fe400018f140e */
[----:B--2---:R-:W-:-:S03]  /*0c10*/  @!P1 LEA R10, P4, R17, R10, 0x2 ;  /* 0x0000000a110a9211 */ /* 0x004fc600078810ff */
[----:B------:R-:W2:Y:S01]  /*0c20*/  @!P0 LDG.E.CONSTANT R2, desc[UR6][R2.64+0x4] ;  /* 0x0000040602028981 */ /* 0x000ea2000c1e9900 */
[----:B------:R-:W-:-:S05]  /*0c30*/  @!P1 LEA.HI.X R11, R17, R11, R4, 0x2, P4 ;  /* 0x0000000b110b9211 */ /* 0x000fca00020f1404 */
[----:B------:R-:W4:Y:S01]  /*0c40*/  @!P1 LDG.E.CONSTANT R10, desc[UR6][R10.64+0x4] ;  /* 0x000004060a0a9981 */ /* 0x000f22000c1e9900 */
[----:B------:R-:W-:Y:S01]  /*0c50*/  CS2R R4, SRZ ;  /* 0x0000000000047805 */ /* 0x000fe2000001ff00 */
[----:B------:R-:W-:Y:S01]  /*0c60*/  IMAD.MOV.U32 R9, RZ, RZ, RZ ;  /* 0x000000ffff097224 */ /* 0x000fe200078e00ff */
[----:B---3--:R-:W-:Y:S02]  /*0c70*/  @P2 ISETP.GT.AND P4, PT, R12, RZ, PT ;  /* 0x000000ff0c00220c */ /* 0x008fe40003f84270 */
[----:B--2---:R-:W-:-:S04]  /*0c80*/  @!P0 ISETP.GT.AND P3, PT, R2, RZ, PT ;  /* 0x000000ff0200820c */ /* 0x004fc80003f64270 */
[----:B------:R-:W-:Y:S02]  /*0c90*/  @!P0 SEL R5, RZ, 0x1, !P3 ;  /* 0x00000001ff058807 */ /* 0x000fe40005800000 */
[----:B----4-:R-:W-:-:S03]  /*0ca0*/  @!P1 ISETP.GT.AND P5, PT, R10, RZ, PT ;  /* 0x000000ff0a00920c */ /* 0x010fc60003fa4270 */
[----:B------:R-:W-:Y:S01]  /*0cb0*/  IMAD.IADD R5, R8, 0x1, R5 ;  /* 0x0000000108057824 */ /* 0x000fe200078e0205 */
[----:B------:R-:W-:Y:S02]  /*0cc0*/  @P2 SEL R4, RZ, 0x1, !P4 ;  /* 0x00000001ff042807 */ /* 0x000fe40006000000 */
[----:B------:R-:W-:-:S04]  /*0cd0*/  @!P1 SEL R9, RZ, 0x1, !P5 ;  /* 0x00000001ff099807 */ /* 0x000fc80006800000 */
[----:B------:R-:W-:-:S07]  /*0ce0*/  IADD3 R8, PT, PT, R9, R5, R4 ;  /* 0x0000000509087210 */ /* 0x000fce0007ffe004 */
.L_x_10:
[----:B------:R-:W-:Y:S05]  /*0cf0*/  BSYNC.RECONVERGENT B0 ;  /* 0x0000000000007941 */ /* 0x000fea0003800200 */
.L_x_8:
[----:B------:R-:W-:-:S13]  /*0d00*/  ISETP.GT.U32.AND P0, PT, R8, R7, PT ;  /* 0x000000070800720c */ /* 0x000fda0003f04070 */
[----:B------:R-:W-:Y:S05]  /*0d10*/  @!P0 BRA `(.L_x_11) ;  /* 0x0000000000388947 */ /* 0x000fea0003800000 */
[----:B------:R-:W1:Y:S01]  /*0d20*/  S2R R6, SR_LANEID ;  /* 0x0000000000067919 */ /* 0x000e620000000000 */
[----:B------:R-:W2:Y:S01]  /*0d30*/  LDC.64 R2, c[0x0][0x3a0] ;  /* 0x0000e800ff027b82 */ /* 0x000ea20000000a00 */
[----:B------:R-:W-:Y:S01]  /*0d40*/  VOTEU.ANY UR4, UPT, PT ;  /* 0x0000000000047886 */ /* 0x000fe200038e0100 */
[----:B------:R-:W-:Y:S01]  /*0d50*/  IMAD.MOV.U32 R9, RZ, RZ, 0xa ;  /* 0x0000000aff097424 */ /* 0x000fe200078e00ff */
[----:B------:R-:W-:Y:S02]  /*0d60*/  UFLO.U32 UR5, UR4 ;  /* 0x00000004000572bd */ /* 0x000fe400080e0000 */
[----:B------:R-:W3:Y:S03]  /*0d70*/  POPC R7, UR4 ;  /* 0x0000000400077d09 */ /* 0x000ee60008000000 */
[----:B------:R-:W4:Y:S08]  /*0d80*/  LDC R11, c[0x0][0x39c] ;  /* 0x0000e700ff0b7b82 */ /* 0x000f300000000800 */
[----:B------:R-:W4:Y:S01]  /*0d90*/  LDC.64 R4, c[0x0][0x390] ;  /* 0x0000e400ff047b82 */ /* 0x000f220000000a00 */
[----:B--2---:R-:W-:-:S05]  /*0da0*/  IMAD.WIDE R2, R0, 0x4, R2 ;  /* 0x0000000400027825 */ /* 0x004fca00078e0202 */
[----:B------:R-:W-:Y:S01]  /*0db0*/  STG.E desc[UR6][R2.64], R9 ;  /* 0x0000000902007986 */ /* 0x000fe2000c101906 */
[----:B-1----:R-:W-:Y:S01]  /*0dc0*/  ISETP.EQ.U32.AND P0, PT, R6, UR5, PT ;  /* 0x0000000506007c0c */ /* 0x002fe2000bf02070 */
[----:B----4-:R-:W-:-:S12]  /*0dd0*/  IMAD.WIDE R4, R11, 0x4, R4 ;  /* 0x000000040b047825 */ /* 0x010fd800078e0204 */
[----:B---3--:R-:W-:Y:S01]  /*0de0*/  @P0 REDG.E.ADD.STRONG.GPU desc[UR6][R4.64], R7 ;  /* 0x000000070400098e */ /* 0x008fe2000c12e106 */
[----:B------:R-:W-:Y:S05]  /*0df0*/  EXIT ;  /* 0x000000000000794d */ /* 0x000fea0003800000 */
.L_x_11:
[----:B------:R-:W1:Y:S02]  /*0e00*/  LDC.64 R2, c[0x0][0x3a0] ;  /* 0x0000e800ff027b82 */ /* 0x000e640000000a00 */
[----:B-1----:R-:W-:-:S05]  /*0e10*/  IMAD.WIDE R2, R0, 0x4, R2 ;  /* 0x0000000400027825 */ /* 0x002fca00078e0202 */
[----:B------:R-:W-:Y:S01]  /*0e20*/  STG.E desc[UR6][R2.64], RZ ;  /* 0x000000ff02007986 */ /* 0x000fe2000c101906 */
[----:B------:R-:W-:Y:S05]  /*0e30*/  EXIT ;  /* 0x000000000000794d */ /* 0x000fea0003800000 */
.L_x_7:
[----:B------:R-:W0:Y:S02]  /*0e40*/  LDC.64 R2, c[0x0][0x3a0] ;  /* 0x0000e800ff027b82 */ /* 0x000e240000000a00 */
[----:B0-----:R-:W-:-:S05]  /*0e50*/  IMAD.WIDE R2, R0, 0x4, R2 ;  /* 0x0000000400027825 */ /* 0x001fca00078e0202 */
[----:B------:R-:W-:Y:S01]  /*0e60*/  STG.E desc[UR6][R2.64], RZ ;  /* 0x000000ff02007986 */ /* 0x000fe2000c101906 */
[----:B------:R-:W-:Y:S05]  /*0e70*/  EXIT ;  /* 0x000000000000794d */ /* 0x000fea0003800000 */
.L_x_12:
[----:B------:R-:W-:-:S00]  /*0e80*/  BRA `(.L_x_12) ;  /* 0xfffffffc00fc7947 */ /* 0x000fc0000383ffff */
[----:B------:R-:W-:-:S00]  /*0e90*/  NOP ;  /* 0x0000000000007918 */ /* 0x000fc00000000000 */
        /* <DEDUP_REMOVED lines=14> */
.L_x_13:


//--------------------- .nv.shared._Z7GPUiterPKiS0_PiiiS1_ --------------------------
	.section	.nv.shared._Z7GPUiterPKiS0_PiiiS1_,"aw",@nobits
	.sectionflags	@""
	.align	4
.nv.shared._Z7GPUiterPKiS0_PiiiS1_:
	.zero		2596


//--------------------- .nv.shared.reserved.0     --------------------------
	.section	.nv.shared.reserved.0,"aw",@nobits
	.weak		__nv_reservedSMEM_offset_0_alias
	.size		__nv_reservedSMEM_offset_0_alias, 0, 64
	.other		__nv_reservedSMEM_offset_0_alias,@"STO_CUDA_RESERVED_SHARED STV_DEFAULT"
__nv_reservedSMEM_offset_0_alias:
	.zero		0
	.zero		64


//--------------------- .nv.constant0._Z7GPUiterPKiS0_PiiiS1_ --------------------------
	.section	.nv.constant0._Z7GPUiterPKiS0_PiiiS1_,"a",@progbits
	.sectionflags	@""
	.align	4
.nv.constant0._Z7GPUiterPKiS0_PiiiS1_:
	.zero		936


//--------------------- SYMBOLS --------------------------

	.type		.nv.reservedSmem.offset0,@object
	.size		.nv.reservedSmem.offset0,0x4
	.type		.nv.reservedSmem.cap,@object
	.size		.nv.reservedSmem.cap,0x4
